	.headerflags	@"EF_CUDA_TEXMODE_UNIFIED EF_CUDA_64BIT_ADDRESS EF_CUDA_SM89 EF_CUDA_VIRTUAL_SM(EF_CUDA_SM89)"
	.elftype	@"ET_EXEC"


//--------------------- .nv.info                  --------------------------
	.section	.nv.info,"",@"SHT_CUDA_INFO"
	.align	4


	//----- nvinfo : EIATTR_REGCOUNT
	.align		4
        /*0000*/ 	.byte	0x04, 0x2f
        /*0002*/ 	.short	(.L_1 - .L_0)
	.align		4
.L_0:
        /*0004*/ 	.word	index@(triton__0d1d2d3d456de7)
        /*0008*/ 	.word	0x00000040


	//----- nvinfo : EIATTR_MAX_STACK_SIZE
	.align		4
.L_1:
        /*000c*/ 	.byte	0x04, 0x23
        /*000e*/ 	.short	(.L_3 - .L_2)
	.align		4
.L_2:
        /*0010*/ 	.word	index@(triton__0d1d2d3d456de7)
        /*0014*/ 	.word	0x00000000


	//----- nvinfo : EIATTR_MIN_STACK_SIZE
	.align		4
.L_3:
        /*0018*/ 	.byte	0x04, 0x12
        /*001a*/ 	.short	(.L_5 - .L_4)
	.align		4
.L_4:
        /*001c*/ 	.word	index@(triton__0d1d2d3d456de7)
        /*0020*/ 	.word	0x00000000


	//----- nvinfo : EIATTR_FRAME_SIZE
	.align		4
.L_5:
        /*0024*/ 	.byte	0x04, 0x11
        /*0026*/ 	.short	(.L_7 - .L_6)
	.align		4
.L_6:
        /*0028*/ 	.word	index@(triton__0d1d2d3d456de7)
        /*002c*/ 	.word	0x00000000
.L_7:


//--------------------- .nv.info.triton__0d1d2d3d456de7 --------------------------
	.section	.nv.info.triton__0d1d2d3d456de7,"",@"SHT_CUDA_INFO"
	.align	4


	//----- nvinfo : EIATTR_CUDA_API_VERSION
	.align		4
        /*0000*/ 	.byte	0x04, 0x37
        /*0002*/ 	.short	(.L_9 - .L_8)
.L_8:
        /*0004*/ 	.word	0x0000007b


	//----- nvinfo : EIATTR_PARAM_CBANK
	.align		4
.L_9:
        /*0008*/ 	.byte	0x04, 0x0a
        /*000a*/ 	.short	(.L_11 - .L_10)
	.align		4
.L_10:
        /*000c*/ 	.word	index@(.nv.constant0.triton__0d1d2d3d456de7)
        /*0010*/ 	.short	0x0160
        /*0012*/ 	.short	0x0030


	//----- nvinfo : EIATTR_CBANK_PARAM_SIZE
	.align		4
.L_11:
        /*0014*/ 	.byte	0x03, 0x19
        /*0016*/ 	.short	0x0030


	//----- nvinfo : EIATTR_KPARAM_INFO
	.align		4
        /*0018*/ 	.byte	0x04, 0x17
        /*001a*/ 	.short	(.L_13 - .L_12)
.L_12:
        /*001c*/ 	.word	0x00000000
        /*0020*/ 	.short	0x0007
        /*0022*/ 	.short	0x002c
        /*0024*/ 	.byte	0x00, 0xf0, 0x11, 0x00


	//----- nvinfo : EIATTR_KPARAM_INFO
	.align		4
.L_13:
        /*0028*/ 	.byte	0x04, 0x17
        /*002a*/ 	.short	(.L_15 - .L_14)
.L_14:
        /*002c*/ 	.word	0x00000000
        /*0030*/ 	.short	0x0006
        /*0032*/ 	.short	0x0028
        /*0034*/ 	.byte	0x00, 0xf0, 0x11, 0x00


	//----- nvinfo : EIATTR_KPARAM_INFO
	.align		4
.L_15:
        /*0038*/ 	.byte	0x04, 0x17
        /*003a*/ 	.short	(.L_17 - .L_16)
.L_16:
        /*003c*/ 	.word	0x00000000
        /*0040*/ 	.short	0x0005
        /*0042*/ 	.short	0x0024
        /*0044*/ 	.byte	0x00, 0xf0, 0x11, 0x00


	//----- nvinfo : EIATTR_KPARAM_INFO
	.align		4
.L_17:
        /*0048*/ 	.byte	0x04, 0x17
        /*004a*/ 	.short	(.L_19 - .L_18)
.L_18:
        /*004c*/ 	.word	0x00000000
        /*0050*/ 	.short	0x0004
        /*0052*/ 	.short	0x0020
        /*0054*/ 	.byte	0x00, 0xf0, 0x11, 0x00


	//----- nvinfo : EIATTR_KPARAM_INFO
	.align		4
.L_19:
        /*0058*/ 	.byte	0x04, 0x17
        /*005a*/ 	.short	(.L_21 - .L_20)
.L_20:
        /*005c*/ 	.word	0x00000000
        /*0060*/ 	.short	0x0003
        /*0062*/ 	.short	0x0018
        /*0064*/ 	.byte	0x00, 0xf0, 0x21, 0x00


	//----- nvinfo : EIATTR_KPARAM_INFO
	.align		4
.L_21:
        /*0068*/ 	.byte	0x04, 0x17
        /*006a*/ 	.short	(.L_23 - .L_22)
.L_22:
        /*006c*/ 	.word	0x00000000
        /*0070*/ 	.short	0x0002
        /*0072*/ 	.short	0x0010
        /*0074*/ 	.byte	0x00, 0xf0, 0x21, 0x00


	//----- nvinfo : EIATTR_KPARAM_INFO
	.align		4
.L_23:
        /*0078*/ 	.byte	0x04, 0x17
        /*007a*/ 	.short	(.L_25 - .L_24)
.L_24:
        /*007c*/ 	.word	0x00000000
        /*0080*/ 	.short	0x0001
        /*0082*/ 	.short	0x0008
        /*0084*/ 	.byte	0x00, 0xf0, 0x21, 0x00


	//----- nvinfo : EIATTR_KPARAM_INFO
	.align		4
.L_25:
        /*0088*/ 	.byte	0x04, 0x17
        /*008a*/ 	.short	(.L_27 - .L_26)
.L_26:
        /*008c*/ 	.word	0x00000000
        /*0090*/ 	.short	0x0000
        /*0092*/ 	.short	0x0000
        /*0094*/ 	.byte	0x00, 0xf0, 0x21, 0x00


	//----- nvinfo : EIATTR_MAXREG_COUNT
	.align		4
.L_27:
        /*0098*/ 	.byte	0x03, 0x1b
        /*009a*/ 	.short	0x00ff


	//----- nvinfo : EIATTR_EXIT_INSTR_OFFSETS
	.align		4
        /*009c*/ 	.byte	0x04, 0x1c
        /*009e*/ 	.short	(.L_29 - .L_28)


	//   ....[0]....
.L_28:
        /*00a0*/ 	.word	0x000017b0


	//   ....[1]....
        /*00a4*/ 	.word	0x000017e0


	//----- nvinfo : EIATTR_CTAIDZ_USED
	.align		4
.L_29:
        /*00a8*/ 	.byte	0x01, 0x04
	.zero		2


	//----- nvinfo : EIATTR_MAX_THREADS
	.align		4
        /*00ac*/ 	.byte	0x04, 0x05
        /*00ae*/ 	.short	(.L_31 - .L_30)
.L_30:
        /*00b0*/ 	.word	0x00000100
        /*00b4*/ 	.word	0x00000001
        /*00b8*/ 	.word	0x00000001
.L_31:


//--------------------- .nv.rel.action            --------------------------
	.section	.nv.rel.action,"",@"SHT_CUDA_RELOCINFO"
	.align	8
	.sectionentsize	8
        /*0000*/ 	.byte	0x73, 0x00, 0x00, 0x00, 0x00, 0x00, 0x00, 0x00, 0x00, 0x00, 0x00, 0x11, 0x25, 0x00, 0x05, 0x36


//--------------------- .nv.constant0.triton__0d1d2d3d456de7 --------------------------
	.section	.nv.constant0.triton__0d1d2d3d456de7,"a",@progbits
	.align	4
.nv.constant0.triton__0d1d2d3d456de7:
	.zero		400


//--------------------- .text.triton__0d1d2d3d456de7 --------------------------
	.section	.text.triton__0d1d2d3d456de7,"ax",@progbits
	.sectionflags	@"SHF_BARRIERS=1"
	.sectioninfo	@"SHI_REGISTERS=64"
	.align	128
        .global         triton__0d1d2d3d456de7
        .type           triton__0d1d2d3d456de7,@function
        .size           triton__0d1d2d3d456de7,(.L_x_1 - triton__0d1d2d3d456de7)
        .other          triton__0d1d2d3d456de7,@"STO_CUDA_ENTRY STV_DEFAULT"
triton__0d1d2d3d456de7:
.text.triton__0d1d2d3d456de7:
[----:B------:R-:W-:-:S02]  /*0000*/  IMAD.MOV.U32 R1, RZ, RZ, c[0x0][0x28] ;  /* 0x00000a00ff017624 */ /* 0x000fc400078e00ff */
[----:B------:R-:W0:Y:S01]  /*0010*/  S2R R0, SR_CTAID.Z ;  /* 0x0000000000007919 */ /* 0x000e220000002700 */
[----:B------:R-:W1:Y:S01]  /*0020*/  S2UR UR4, SR_CTAID.Y ;  /* 0x00000000000479c3 */ /* 0x000e620000002600 */
[----:B------:R-:W-:Y:S01]  /*0030*/  IMAD.MOV.U32 R50, RZ, RZ, 0x2 ;  /* 0x00000002ff327424 */ /* 0x000fe200078e00ff */
[----:B------:R-:W-:Y:S01]  /*0040*/  CS2R R4, SRZ ;  /* 0x0000000000047805 */ /* 0x000fe2000001ff00 */
[----:B------:R-:W2:Y:S01]  /*0050*/  S2R R48, SR_TID.X ;  /* 0x0000000000307919 */ /* 0x000ea20000002100 */
[----:B------:R-:W-:-:S03]  /*0060*/  ULDC.64 UR6, c[0x0][0x118] ;  /* 0x0000460000067ab9 */ /* 0x000fc60000000a00 */
[----:B------:R-:W3:Y:S01]  /*0070*/  S2R R19, SR_CTAID.X ;  /* 0x0000000000137919 */ /* 0x000ee20000002500 */
[----:B0-----:R-:W-:Y:S02]  /*0080*/  IADD3 R0, R0, 0x1, RZ ;  /* 0x0000000100007810 */ /* 0x001fe40007ffe0ff */
[----:B--2---:R-:W-:-:S03]  /*0090*/  SHF.R.U32.HI R2, RZ, 0x5, R48 ;  /* 0x00000005ff027819 */ /* 0x004fc60000011630 */
[----:B-1----:R-:W-:Y:S01]  /*00a0*/  IMAD R17, R0, UR4, RZ ;  /* 0x0000000400117c24 */ /* 0x002fe2000f8e02ff */
[----:B------:R-:W-:Y:S01]  /*00b0*/  LOP3.LUT R0, R48, 0x1f, RZ, 0xc0, !PT ;  /* 0x0000001f30007812 */ /* 0x000fe200078ec0ff */
[----:B------:R-:W-:Y:S01]  /*00c0*/  CS2R R10, SRZ ;  /* 0x00000000000a7805 */ /* 0x000fe2000001ff00 */
[----:B---3--:R-:W-:Y:S01]  /*00d0*/  IMAD.SHL.U32 R19, R19, 0x10, RZ ;  /* 0x0000001013137824 */ /* 0x008fe200078e00ff */
[----:B------:R-:W-:Y:S01]  /*00e0*/  SGXT.U32 R2, R2, 0x3 ;  /* 0x000000030202781a */ /* 0x000fe20000000000 */
[----:B------:R-:W-:Y:S01]  /*00f0*/  IMAD.SHL.U32 R3, R17, 0x100, RZ ;  /* 0x0000010011037824 */ /* 0x000fe200078e00ff */
[----:B------:R-:W-:Y:S01]  /*0100*/  PRMT R39, RZ, 0x7610, R39 ;  /* 0x00007610ff277816 */ /* 0x000fe20000000027 */
[----:B------:R-:W-:Y:S01]  /*0110*/  ULDC.64 UR4, c[0x0][0x180] ;  /* 0x0000600000047ab9 */ /* 0x000fe20000000a00 */
[C---:B------:R-:W-:Y:S01]  /*0120*/  LOP3.LUT R7, R19.reuse, R2, RZ, 0xfc, !PT ;  /* 0x0000000213077212 */ /* 0x040fe200078efcff */
[----:B------:R-:W-:Y:S01]  /*0130*/  IMAD R8, R0, 0x8, R3 ;  /* 0x0000000800087824 */ /* 0x000fe200078e0203 */
[----:B------:R-:W-:-:S03]  /*0140*/  LOP3.LUT R9, R19, 0x8, R2, 0xfe, !PT ;  /* 0x0000000813097812 */ /* 0x000fc600078efe02 */
[--C-:B------:R-:W-:Y:S01]  /*0150*/  IMAD R12, R7, 0x3700, R8.reuse ;  /* 0x00003700070c7824 */ /* 0x100fe200078e0208 */
[----:B------:R-:W-:Y:S01]  /*0160*/  ISETP.GE.AND P0, PT, R8, 0x3700, PT ;  /* 0x000037000800780c */ /* 0x000fe20003f06270 */
[----:B------:R-:W-:Y:S02]  /*0170*/  IMAD R14, R9, 0x3700, R8 ;  /* 0x00003700090e7824 */ /* 0x000fe400078e0208 */
[-C--:B------:R-:W-:Y:S01]  /*0180*/  IMAD.WIDE R12, R12, R50.reuse, c[0x0][0x160] ;  /* 0x000058000c0c7625 */ /* 0x080fe200078e0232 */
[----:B------:R-:W-:Y:S02]  /*0190*/  ISETP.LT.AND P1, PT, R7, c[0x0][0x18c], !P0 ;  /* 0x0000630007007a0c */ /* 0x000fe40004721270 */
[----:B------:R-:W-:Y:S01]  /*01a0*/  ISETP.LT.AND P0, PT, R9, c[0x0][0x18c], !P0 ;  /* 0x0000630009007a0c */ /* 0x000fe20004701270 */
[----:B------:R-:W-:Y:S01]  /*01b0*/  CS2R R6, SRZ ;  /* 0x0000000000067805 */ /* 0x000fe2000001ff00 */
[----:B------:R-:W-:Y:S01]  /*01c0*/  CS2R R8, SRZ ;  /* 0x0000000000087805 */ /* 0x000fe2000001ff00 */
[----:B------:R-:W-:-:S08]  /*01d0*/  IMAD.WIDE R14, R14, R50, c[0x0][0x160] ;  /* 0x000058000e0e7625 */ /* 0x000fd000078e0232 */
[----:B------:R0:W2:Y:S04]  /*01e0*/  @P1 LDG.E.EL.128 R4, [R12.64] ;  /* 0x000000060c041981 */ /* 0x0000a8000c2e1d00 */
[----:B------:R1:W3:Y:S01]  /*01f0*/  @P0 LDG.E.EL.128 R8, [R14.64] ;  /* 0x000000060e080981 */ /* 0x0002e2000c2e1d00 */
[----:B------:R-:W-:Y:S01]  /*0200*/  PRMT R17, R48, 0x6540, R17 ;  /* 0x0000654030117816 */ /* 0x000fe20000000011 */
[----:B------:R-:W-:Y:S01]  /*0210*/  IMAD R21, R0, 0x88, RZ ;  /* 0x0000008800157824 */ /* 0x000fe200078e02ff */
[----:B------:R-:W-:Y:S02]  /*0220*/  LOP3.LUT R0, R2, 0x8, RZ, 0xfc, !PT ;  /* 0x0000000802007812 */ /* 0x000fe400078efcff */
[C---:B------:R-:W-:Y:S01]  /*0230*/  ISETP.GE.AND P0, PT, R17.reuse, 0x3700, PT ;  /* 0x000037001100780c */ /* 0x040fe20003f06270 */
[----:B------:R-:W-:Y:S01]  /*0240*/  IMAD.HI R16, R17, 0x66666667, RZ ;  /* 0x6666666711107827 */ /* 0x000fe200078e02ff */
[----:B0-----:R-:W-:-:S03]  /*0250*/  LOP3.LUT R12, R21, R2, RZ, 0xfc, !PT ;  /* 0x00000002150c7212 */ /* 0x001fc600078efcff */
[----:B------:R-:W-:Y:S01]  /*0260*/  IMAD.IADD R0, R0, 0x1, R21 ;  /* 0x0000000100007824 */ /* 0x000fe200078e0215 */
[----:B------:R-:W-:Y:S01]  /*0270*/  SHF.R.U32.HI R13, RZ, 0x1f, R16 ;  /* 0x0000001fff0d7819 */ /* 0x000fe20000011610 */
[----:B------:R-:W-:Y:S02]  /*0280*/  IMAD.SHL.U32 R23, R12, 0x2, RZ ;  /* 0x000000020c177824 */ /* 0x000fe400078e00ff */
[----:B-1----:R-:W-:Y:S01]  /*0290*/  IMAD.SHL.U32 R15, R0, 0x2, RZ ;  /* 0x00000002000f7824 */ /* 0x002fe200078e00ff */
[----:B------:R-:W-:-:S05]  /*02a0*/  LEA.HI.SX32 R16, R16, R13, 0x18 ;  /* 0x0000000d10107211 */ /* 0x000fca00078fc2ff */
[----:B------:R-:W-:Y:S01]  /*02b0*/  IMAD R16, R16, -0x280, R17 ;  /* 0xfffffd8010107824 */ /* 0x000fe200078e0211 */
[----:B------:R-:W-:Y:S01]  /*02c0*/  UIMAD UR4, UR5, UR4, URZ ;  /* 0x00000004050472a4 */ /* 0x000fe2000f8e023f */
[----:B------:R-:W-:Y:S02]  /*02d0*/  PRMT R42, RZ, 0x7610, R42 ;  /* 0x00007610ff2a7816 */ /* 0x000fe4000000002a */
[----:B------:R-:W-:Y:S02]  /*02e0*/  PRMT R41, RZ, 0x7610, R41 ;  /* 0x00007610ff297816 */ /* 0x000fe40000000029 */
[----:B------:R-:W-:Y:S02]  /*02f0*/  PRMT R36, RZ, 0x7610, R36 ;  /* 0x00007610ff247816 */ /* 0x000fe40000000024 */
[----:B------:R-:W-:Y:S02]  /*0300*/  PRMT R37, RZ, 0x7610, R37 ;  /* 0x00007610ff257816 */ /* 0x000fe40000000025 */
[----:B------:R-:W-:Y:S01]  /*0310*/  PRMT R24, RZ, 0x7610, R24 ;  /* 0x00007610ff187816 */ /* 0x000fe20000000018 */
[----:B--2---:R0:W-:Y:S01]  /*0320*/  STS.U16 [R23], R4 ;  /* 0x0000000417007388 */ /* 0x0041e20000000400 */
[----:B------:R-:W-:-:S02]  /*0330*/  SHF.R.U32.HI R12, RZ, 0x10, R4 ;  /* 0x00000010ff0c7819 */ /* 0x000fc40000011604 */
[----:B------:R-:W-:Y:S01]  /*0340*/  SHF.R.U32.HI R18, RZ, 0x10, R5 ;  /* 0x00000010ff127819 */ /* 0x000fe20000011605 */
[----:B------:R-:W-:Y:S01]  /*0350*/  STS.U16 [R23+0x88], R6 ;  /* 0x0000880617007388 */ /* 0x000fe20000000400 */
[----:B------:R-:W-:Y:S02]  /*0360*/  SHF.R.U32.HI R20, RZ, 0x10, R6 ;  /* 0x00000010ff147819 */ /* 0x000fe40000011606 */
[----:B------:R-:W-:Y:S01]  /*0370*/  SHF.R.U32.HI R22, RZ, 0x10, R7 ;  /* 0x00000010ff167819 */ /* 0x000fe20000011607 */
[----:B------:R1:W-:Y:S01]  /*0380*/  STS.U16 [R23+0xcc], R7 ;  /* 0x0000cc0717007388 */ /* 0x0003e20000000400 */
[----:B---3--:R-:W-:Y:S02]  /*0390*/  SHF.R.U32.HI R0, RZ, 0x10, R8 ;  /* 0x00000010ff007819 */ /* 0x008fe40000011608 */
[----:B0-----:R-:W-:Y:S01]  /*03a0*/  SHF.R.U32.HI R4, RZ, 0x10, R9 ;  /* 0x00000010ff047819 */ /* 0x001fe20000011609 */
[----:B------:R-:W-:Y:S01]  /*03b0*/  STS.U16 [R23+0x44], R5 ;  /* 0x0000440517007388 */ /* 0x000fe20000000400 */
[----:B------:R-:W-:-:S02]  /*03c0*/  SHF.R.U32.HI R13, RZ, 0x10, R10 ;  /* 0x00000010ff0d7819 */ /* 0x000fc4000001160a */
[----:B------:R-:W-:Y:S01]  /*03d0*/  SHF.R.U32.HI R14, RZ, 0x10, R11 ;  /* 0x00000010ff0e7819 */ /* 0x000fe2000001160b */
[----:B------:R-:W-:Y:S01]  /*03e0*/  STS.U16 [R23+0x22], R12 ;  /* 0x0000220c17007388 */ /* 0x000fe20000000400 */
[----:B-1----:R-:W-:-:S03]  /*03f0*/  IMAD.WIDE R6, R16, R50, c[0x0][0x168] ;  /* 0x00005a0010067625 */ /* 0x002fc600078e0232 */
[----:B------:R-:W-:Y:S04]  /*0400*/  STS.U16 [R23+0x66], R18 ;  /* 0x0000661217007388 */ /* 0x000fe80000000400 */
        /* <DEDUP_REMOVED lines=10> */
[----:B------:R-:W-:Y:S06]  /*04b0*/  BAR.SYNC 0x0 ;  /* 0x0000000000007b1d */ /* 0x000fec0000000000 */
[----:B------:R0:W2:Y:S01]  /*04c0*/  @!P0 LDG.E.EL.U16 R39, [R6.64] ;  /* 0x0000000606278981 */ /* 0x0000a2000c2e1500 */
[--C-:B------:R-:W-:Y:S01]  /*04d0*/  SHF.R.U32.HI R12, RZ, 0x4, R48.reuse ;  /* 0x00000004ff0c7819 */ /* 0x100fe20000011630 */
[----:B------:R-:W-:Y:S01]  /*04e0*/  IMAD.SHL.U32 R5, R2, 0x2, RZ ;  /* 0x0000000202057824 */ /* 0x000fe200078e00ff */
[----:B------:R-:W-:-:S02]  /*04f0*/  LOP3.LUT R4, R19, 0xf, R48, 0xf8, !PT ;  /* 0x0000000f13047812 */ /* 0x000fc400078ef830 */
[----:B------:R-:W-:Y:S02]  /*0500*/  SGXT.U32 R12, R12, 0x1 ;  /* 0x000000010c0c781a */ /* 0x000fe40000000000 */
[----:B------:R-:W-:Y:S02]  /*0510*/  ISETP.GE.AND P6, PT, R4, c[0x0][0x18c], PT ;  /* 0x0000630004007a0c */ /* 0x000fe40003fc6270 */
[----:B------:R-:W-:-:S04]  /*0520*/  LOP3.LUT R12, R5, R12, RZ, 0xfc, !PT ;  /* 0x0000000c050c7212 */ /* 0x000fc800078efcff */
[C---:B------:R-:W-:Y:S02]  /*0530*/  LOP3.LUT R9, R3.reuse, 0x10, R12, 0xfe, !PT ;  /* 0x0000001003097812 */ /* 0x040fe400078efe0c */
[----:B------:R-:W-:Y:S02]  /*0540*/  LOP3.LUT R5, R3, R12, RZ, 0xfc, !PT ;  /* 0x0000000c03057212 */ /* 0x000fe400078efcff */
[C---:B------:R-:W-:Y:S01]  /*0550*/  ISETP.LT.AND P3, PT, R9.reuse, 0x3700, !P6 ;  /* 0x000037000900780c */ /* 0x040fe20007761270 */
[--C-:B------:R-:W-:Y:S01]  /*0560*/  IMAD R38, R9, UR4, R4.reuse ;  /* 0x0000000409267c24 */ /* 0x100fe2000f8e0204 */
[C---:B------:R-:W-:Y:S01]  /*0570*/  ISETP.LT.AND P2, PT, R5.reuse, 0x3700, !P6 ;  /* 0x000037000500780c */ /* 0x040fe20007741270 */
[----:B------:R-:W-:Y:S01]  /*0580*/  IMAD R40, R5, UR4, R4 ;  /* 0x0000000405287c24 */ /* 0x000fe2000f8e0204 */
[C-C-:B------:R-:W-:Y:S01]  /*0590*/  LOP3.LUT R25, R3.reuse, 0x20, R12.reuse, 0xfe, !PT ;  /* 0x0000002003197812 */ /* 0x140fe200078efe0c */
[----:B------:R-:W-:Y:S01]  /*05a0*/  IMAD.WIDE R8, R38, R50, c[0x0][0x170] ;  /* 0x00005c0026087625 */ /* 0x000fe200078e0232 */
[----:B------:R-:W-:-:S02]  /*05b0*/  LOP3.LUT R23, R3, 0x50, R12, 0xfe, !PT ;  /* 0x0000005003177812 */ /* 0x000fc400078efe0c */
[C-C-:B------:R-:W-:Y:S01]  /*05c0*/  LOP3.LUT R15, R3.reuse, 0x80, R12.reuse, 0xfe, !PT ;  /* 0x00000080030f7812 */ /* 0x140fe200078efe0c */
[----:B0-----:R-:W-:Y:S01]  /*05d0*/  IMAD.WIDE R6, R40, R50, c[0x0][0x170] ;  /* 0x00005c0028067625 */ /* 0x001fe200078e0232 */
[C-C-:B------:R-:W-:Y:S02]  /*05e0*/  LOP3.LUT R21, R3.reuse, 0x90, R12.reuse, 0xfe, !PT ;  /* 0x0000009003157812 */ /* 0x140fe400078efe0c */
[C---:B------:R-:W-:Y:S01]  /*05f0*/  LOP3.LUT R13, R3.reuse, 0x70, R12, 0xfe, !PT ;  /* 0x00000070030d7812 */ /* 0x040fe200078efe0c */
[----:B------:R0:W3:Y:S01]  /*0600*/  @P3 LDG.E.EL.U16 R41, [R8.64] ;  /* 0x0000000608293981 */ /* 0x0000e2000c2e1500 */
[----:B------:R-:W-:Y:S02]  /*0610*/  PRMT R19, RZ, 0x7610, R19 ;  /* 0x00007610ff137816 */ /* 0x000fe40000000013 */
[----:B------:R-:W-:Y:S01]  /*0620*/  PRMT R20, RZ, 0x7610, R20 ;  /* 0x00007610ff147816 */ /* 0x000fe20000000014 */
[----:B------:R1:W4:Y:S01]  /*0630*/  @P2 LDG.E.EL.U16 R42, [R6.64] ;  /* 0x00000006062a2981 */ /* 0x000322000c2e1500 */
[----:B------:R-:W-:-:S02]  /*0640*/  LOP3.LUT R5, R3, 0x30, R12, 0xfe, !PT ;  /* 0x0000003003057812 */ /* 0x000fc400078efe0c */
[----:B------:R-:W-:Y:S02]  /*0650*/  ISETP.LT.AND P1, PT, R25, 0x3700, !P6 ;  /* 0x000037001900780c */ /* 0x000fe40007721270 */
[----:B------:R-:W-:Y:S01]  /*0660*/  ISETP.LT.AND P0, PT, R5, 0x3700, !P6 ;  /* 0x000037000500780c */ /* 0x000fe20007701270 */
[----:B------:R-:W-:Y:S01]  /*0670*/  IMAD R25, R25, UR4, R4 ;  /* 0x0000000419197c24 */ /* 0x000fe2000f8e0204 */
[----:B------:R-:W-:Y:S01]  /*0680*/  LOP3.LUT R29, R3, 0xa0, R12, 0xfe, !PT ;  /* 0x000000a0031d7812 */ /* 0x000fe200078efe0c */
[----:B------:R-:W-:Y:S01]  /*0690*/  IMAD R14, R5, UR4, R4 ;  /* 0x00000004050e7c24 */ /* 0x000fe2000f8e0204 */
[----:B------:R-:W-:Y:S01]  /*06a0*/  LOP3.LUT R31, R3, 0xb0, R12, 0xfe, !PT ;  /* 0x000000b0031f7812 */ /* 0x000fe200078efe0c */
[-C--:B------:R-:W-:Y:S01]  /*06b0*/  IMAD.WIDE R10, R25, R50.reuse, c[0x0][0x170] ;  /* 0x00005c00190a7625 */ /* 0x080fe200078e0232 */
[----:B------:R-:W-:Y:S02]  /*06c0*/  P2R R43, PR, RZ, 0x8 ;  /* 0x00000008ff2b7803 */ /* 0x000fe40000000000 */
[----:B------:R-:W-:Y:S01]  /*06d0*/  P2R R49, PR, RZ, 0x4 ;  /* 0x00000004ff317803 */ /* 0x000fe20000000000 */
[----:B------:R-:W-:-:S02]  /*06e0*/  IMAD.WIDE R16, R14, R50, c[0x0][0x170] ;  /* 0x00005c000e107625 */ /* 0x000fc400078e0232 */
[----:B------:R5:W4:Y:S04]  /*06f0*/  @P1 LDG.E.EL.U16 R36, [R10.64] ;  /* 0x000000060a241981 */ /* 0x000b28000c2e1500 */
[----:B------:R0:W4:Y:S01]  /*0700*/  @P0 LDG.E.EL.U16 R37, [R16.64] ;  /* 0x0000000610250981 */ /* 0x000122000c2e1500 */
[----:B------:R-:W-:Y:S02]  /*0710*/  LOP3.LUT R5, R3, 0x40, R12, 0xfe, !PT ;  /* 0x0000004003057812 */ /* 0x000fe400078efe0c */
[----:B------:R-:W-:Y:S02]  /*0720*/  P2R R44, PR, RZ, 0x2 ;  /* 0x00000002ff2c7803 */ /* 0x000fe40000000000 */
[----:B------:R-:W-:Y:S02]  /*0730*/  P2R R45, PR, RZ, 0x1 ;  /* 0x00000001ff2d7803 */ /* 0x000fe40000000000 */
[----:B------:R-:W-:-:S02]  /*0740*/  ISETP.LT.AND P1, PT, R5, 0x3700, !P6 ;  /* 0x000037000500780c */ /* 0x000fc40007721270 */
[----:B------:R-:W-:Y:S01]  /*0750*/  ISETP.LT.AND P0, PT, R23, 0x3700, !P6 ;  /* 0x000037001700780c */ /* 0x000fe20007701270 */
[--C-:B------:R-:W-:Y:S02]  /*0760*/  IMAD R22, R5, UR4, R4.reuse ;  /* 0x0000000405167c24 */ /* 0x100fe4000f8e0204 */
[----:B------:R-:W-:Y:S01]  /*0770*/  IMAD R23, R23, UR4, R4 ;  /* 0x0000000417177c24 */ /* 0x000fe2000f8e0204 */
[----:B0-----:R-:W-:Y:S01]  /*0780*/  PRMT R9, RZ, 0x7610, R9 ;  /* 0x00007610ff097816 */ /* 0x001fe20000000009 */
[----:B-1----:R-:W-:-:S04]  /*0790*/  IMAD.WIDE R6, R22, R50, c[0x0][0x170] ;  /* 0x00005c0016067625 */ /* 0x002fc800078e0232 */
[----:B-----5:R-:W-:Y:S02]  /*07a0*/  IMAD.WIDE R10, R23, R50, c[0x0][0x170] ;  /* 0x00005c00170a7625 */ /* 0x020fe400078e0232 */
[----:B------:R0:W5:Y:S01]  /*07b0*/  @P1 LDG.E.EL.U16 R24, [R6.64] ;  /* 0x0000000606181981 */ /* 0x000162000c2e1500 */
[----:B------:R-:W-:-:S03]  /*07c0*/  P2R R52, PR, RZ, 0x1 ;  /* 0x00000001ff347803 */ /* 0x000fc60000000000 */
[----:B------:R1:W5:Y:S01]  /*07d0*/  @P0 LDG.E.EL.U16 R9, [R10.64] ;  /* 0x000000060a090981 */ /* 0x000362000c2e1500 */
[----:B------:R-:W-:Y:S01]  /*07e0*/  ISETP.LT.AND P0, PT, R15, 0x3700, !P6 ;  /* 0x000037000f00780c */ /* 0x000fe20007701270 */
[C---:B------:R-:W-:Y:S01]  /*07f0*/  IMAD R2, R21.reuse, UR4, R4 ;  /* 0x0000000415027c24 */ /* 0x040fe2000f8e0204 */
[----:B------:R-:W-:Y:S02]  /*0800*/  ISETP.LT.AND P5, PT, R21, 0x3700, !P6 ;  /* 0x000037001500780c */ /* 0x000fe400077a1270 */
[----:B------:R-:W-:Y:S02]  /*0810*/  P2R R53, PR, RZ, 0x2 ;  /* 0x00000002ff357803 */ /* 0x000fe40000000000 */
[----:B------:R-:W-:Y:S02]  /*0820*/  P2R R21, PR, RZ, 0x1 ;  /* 0x00000001ff157803 */ /* 0x000fe40000000000 */
[----:B------:R-:W-:Y:S02]  /*0830*/  ISETP.LT.AND P1, PT, R13, 0x3700, !P6 ;  /* 0x000037000d00780c */ /* 0x000fe40007721270 */
[----:B------:R-:W-:-:S02]  /*0840*/  P2R R46, PR, RZ, 0x20 ;  /* 0x00000020ff2e7803 */ /* 0x000fc40000000000 */
[----:B------:R-:W-:Y:S02]  /*0850*/  ISETP.NE.AND P5, PT, R21, RZ, PT ;  /* 0x000000ff1500720c */ /* 0x000fe40003fa5270 */
[----:B-1----:R-:W-:Y:S02]  /*0860*/  P2R R11, PR, RZ, 0x2 ;  /* 0x00000002ff0b7803 */ /* 0x002fe40000000000 */
[----:B------:R-:W-:Y:S02]  /*0870*/  P2R R47, PR, RZ, 0x20 ;  /* 0x00000020ff2f7803 */ /* 0x000fe40000000000 */
[----:B------:R-:W-:Y:S02]  /*0880*/  ISETP.NE.AND P5, PT, R11, RZ, PT ;  /* 0x000000ff0b00720c */ /* 0x000fe40003fa5270 */
[----:B------:R-:W-:Y:S02]  /*0890*/  LOP3.LUT R5, R3, 0x60, R12, 0xfe, !PT ;  /* 0x0000006003057812 */ /* 0x000fe400078efe0c */
[----:B------:R-:W-:-:S02]  /*08a0*/  P2R R10, PR, RZ, 0x20 ;  /* 0x00000020ff0a7803 */ /* 0x000fc40000000000 */
[C---:B------:R-:W-:Y:S01]  /*08b0*/  ISETP.LT.AND P5, PT, R5.reuse, 0x3700, !P6 ;  /* 0x000037000500780c */ /* 0x040fe200077a1270 */
[----:B------:R-:W-:-:S04]  /*08c0*/  IMAD R17, R5, UR4, R4 ;  /* 0x0000000405117c24 */ /* 0x000fc8000f8e0204 */
[----:B------:R-:W-:-:S08]  /*08d0*/  IMAD.WIDE R26, R17, R50, c[0x0][0x170] ;  /* 0x00005c00111a7625 */ /* 0x000fd000078e0232 */
[----:B------:R1:W5:Y:S01]  /*08e0*/  @P5 LDG.E.EL.U16 R19, [R26.64] ;  /* 0x000000061a135981 */ /* 0x000362000c2e1500 */
[----:B------:R-:W-:Y:S01]  /*08f0*/  ISETP.NE.AND P5, PT, R10, RZ, PT ;  /* 0x000000ff0a00720c */ /* 0x000fe20003fa5270 */
[----:B------:R-:W-:-:S04]  /*0900*/  IMAD R18, R13, UR4, R4 ;  /* 0x000000040d127c24 */ /* 0x000fc8000f8e0204 */
[----:B-1----:R-:W-:-:S08]  /*0910*/  IMAD.WIDE R26, R18, R50, c[0x0][0x170] ;  /* 0x00005c00121a7625 */ /* 0x002fd000078e0232 */
[----:B------:R1:W5:Y:S01]  /*0920*/  @P5 LDG.E.EL.U16 R20, [R26.64] ;  /* 0x000000061a145981 */ /* 0x000362000c2e1500 */
[----:B------:R-:W-:Y:S01]  /*0930*/  ISETP.NE.AND P5, PT, R47, RZ, PT ;  /* 0x000000ff2f00720c */ /* 0x000fe20003fa5270 */
[--C-:B------:R-:W-:Y:S01]  /*0940*/  IMAD R0, R15, UR4, R4.reuse ;  /* 0x000000040f007c24 */ /* 0x100fe2000f8e0204 */
[C---:B------:R-:W-:Y:S01]  /*0950*/  ISETP.LT.AND P4, PT, R29.reuse, 0x3700, !P6 ;  /* 0x000037001d00780c */ /* 0x040fe20007781270 */
[----:B0-----:R-:W-:Y:S01]  /*0960*/  IMAD R7, R29, UR4, R4 ;  /* 0x000000041d077c24 */ /* 0x001fe2000f8e0204 */
[----:B------:R-:W-:Y:S01]  /*0970*/  PRMT R15, RZ, 0x7610, R15 ;  /* 0x00007610ff0f7816 */ /* 0x000fe2000000000f */
[----:B------:R-:W-:Y:S01]  /*0980*/  IMAD.WIDE R28, R0, R50, c[0x0][0x170] ;  /* 0x00005c00001c7625 */ /* 0x000fe200078e0232 */
[----:B------:R-:W-:Y:S02]  /*0990*/  ISETP.LT.AND P3, PT, R31, 0x3700, !P6 ;  /* 0x000037001f00780c */ /* 0x000fe40007761270 */
[----:B------:R-:W-:-:S05]  /*09a0*/  LOP3.LUT R33, R3, 0xc0, R12, 0xfe, !PT ;  /* 0x000000c003217812 */ /* 0x000fca00078efe0c */
[----:B------:R0:W5:Y:S01]  /*09b0*/  @P5 LDG.E.EL.U16 R15, [R28.64] ;  /* 0x000000061c0f5981 */ /* 0x000162000c2e1500 */
[----:B------:R-:W-:Y:S02]  /*09c0*/  ISETP.NE.AND P5, PT, R46, RZ, PT ;  /* 0x000000ff2e00720c */ /* 0x000fe40003fa5270 */
[----:B------:R-:W-:Y:S02]  /*09d0*/  LOP3.LUT R35, R3, 0xd0, R12, 0xfe, !PT ;  /* 0x000000d003237812 */ /* 0x000fe400078efe0c */
[----:B------:R-:W-:Y:S01]  /*09e0*/  ISETP.LT.AND P2, PT, R5, 0x3700, !P6 ;  /* 0x000037000500780c */ /* 0x000fe20007741270 */
[----:B------:R-:W-:Y:S01]  /*09f0*/  IMAD R8, R31, UR4, R4 ;  /* 0x000000041f087c24 */ /* 0x000fe2000f8e0204 */
[C-C-:B------:R-:W-:Y:S02]  /*0a00*/  LOP3.LUT R51, R3.reuse, 0xe0, R12.reuse, 0xfe, !PT ;  /* 0x000000e003337812 */ /* 0x140fe400078efe0c */
[----:B------:R-:W-:Y:S01]  /*0a10*/  LOP3.LUT R55, R3, 0xf0, R12, 0xfe, !PT ;  /* 0x000000f003377812 */ /* 0x000fe200078efe0c */
[----:B------:R-:W-:Y:S01]  /*0a20*/  IMAD.WIDE R30, R2, R50, c[0x0][0x170] ;  /* 0x00005c00021e7625 */ /* 0x000fe200078e0232 */
[----:B------:R-:W-:-:S02]  /*0a30*/  PRMT R16, RZ, 0x7610, R16 ;  /* 0x00007610ff107816 */ /* 0x000fc40000000010 */
[----:B------:R-:W-:Y:S01]  /*0a40*/  P2R R58, PR, RZ, 0x4 ;  /* 0x00000004ff3a7803 */ /* 0x000fe20000000000 */
[C-C-:B------:R-:W-:Y:S01]  /*0a50*/  IMAD R3, R33.reuse, UR4, R4.reuse ;  /* 0x0000000421037c24 */ /* 0x140fe2000f8e0204 */
[----:B------:R-:W-:Y:S01]  /*0a60*/  ISETP.LT.AND P2, PT, R33, 0x3700, !P6 ;  /* 0x000037002100780c */ /* 0x000fe20007741270 */
[C---:B------:R-:W-:Y:S01]  /*0a70*/  IMAD R6, R35.reuse, UR4, R4 ;  /* 0x0000000423067c24 */ /* 0x040fe2000f8e0204 */
[----:B------:R-:W-:Y:S01]  /*0a80*/  ISETP.LT.AND P1, PT, R35, 0x3700, !P6 ;  /* 0x000037002300780c */ /* 0x000fe20007721270 */
[-C--:B------:R-:W-:Y:S01]  /*0a90*/  IMAD.WIDE R32, R7, R50.reuse, c[0x0][0x170] ;  /* 0x00005c0007207625 */ /* 0x080fe200078e0232 */
[----:B------:R-:W-:Y:S01]  /*0aa0*/  ISETP.LT.AND P0, PT, R51, 0x3700, !P6 ;  /* 0x000037003300780c */ /* 0x000fe20007701270 */
[----:B------:R0:W5:Y:S01]  /*0ab0*/  @P5 LDG.E.EL.U16 R16, [R30.64] ;  /* 0x000000061e105981 */ /* 0x000162000c2e1500 */
[----:B------:R-:W-:Y:S01]  /*0ac0*/  PRMT R10, RZ, 0x7610, R10 ;  /* 0x00007610ff0a7816 */ /* 0x000fe2000000000a */
[----:B------:R-:W-:Y:S01]  /*0ad0*/  IMAD.WIDE R34, R8, R50, c[0x0][0x170] ;  /* 0x00005c0008227625 */ /* 0x000fe200078e0232 */
[----:B------:R-:W-:-:S02]  /*0ae0*/  PRMT R13, RZ, 0x7610, R13 ;  /* 0x00007610ff0d7816 */ /* 0x000fc4000000000d */
[----:B------:R-:W-:Y:S02]  /*0af0*/  ISETP.LT.AND P6, PT, R55, 0x3700, !P6 ;  /* 0x000037003700780c */ /* 0x000fe400077c1270 */
[----:B------:R-:W-:Y:S01]  /*0b00*/  LOP3.LUT R47, R48, 0xf, RZ, 0xc0, !PT ;  /* 0x0000000f302f7812 */ /* 0x000fe200078ec0ff */
[--C-:B------:R-:W-:Y:S01]  /*0b10*/  IMAD R5, R51, UR4, R4.reuse ;  /* 0x0000000433057c24 */ /* 0x100fe2000f8e0204 */
[----:B------:R-:W-:Y:S01]  /*0b20*/  P2R R56, PR, RZ, 0x20 ;  /* 0x00000020ff387803 */ /* 0x000fe20000000000 */
[----:B------:R-:W-:Y:S01]  /*0b30*/  IMAD R4, R55, UR4, R4 ;  /* 0x0000000437047c24 */ /* 0x000fe2000f8e0204 */
[----:B------:R-:W-:Y:S01]  /*0b40*/  ISETP.NE.AND P5, PT, R43, RZ, PT ;  /* 0x000000ff2b00720c */ /* 0x000fe20003fa5270 */
[----:B------:R0:W5:Y:S01]  /*0b50*/  @P4 LDG.E.EL.U16 R10, [R32.64] ;  /* 0x00000006200a4981 */ /* 0x000162000c2e1500 */
[----:B------:R-:W-:Y:S01]  /*0b60*/  P2R R43, PR, RZ, 0x10 ;  /* 0x00000010ff2b7803 */ /* 0x000fe20000000000 */
[----:B------:R-:W-:Y:S01]  /*0b70*/  IMAD R57, R12, 0x11, R47 ;  /* 0x000000110c397824 */ /* 0x000fe200078e022f */
[----:B------:R-:W-:Y:S01]  /*0b80*/  P2R R46, PR, RZ, 0x8 ;  /* 0x00000008ff2e7803 */ /* 0x000fe20000000000 */
[----:B------:R0:W5:Y:S01]  /*0b90*/  @P3 LDG.E.EL.U16 R13, [R34.64] ;  /* 0x00000006220d3981 */ /* 0x000162000c2e1500 */
[----:B------:R-:W-:Y:S01]  /*0ba0*/  ISETP.NE.AND P4, PT, R45, RZ, PT ;  /* 0x000000ff2d00720c */ /* 0x000fe20003f85270 */
[----:B-1----:R-:W-:Y:S01]  /*0bb0*/  IMAD.WIDE R26, R3, R50, c[0x0][0x170] ;  /* 0x00005c00031a7625 */ /* 0x002fe200078e0232 */
[----:B------:R-:W-:-:S02]  /*0bc0*/  ISETP.NE.AND P3, PT, R44, RZ, PT ;  /* 0x000000ff2c00720c */ /* 0x000fc40003f65270 */
[----:B------:R-:W-:Y:S01]  /*0bd0*/  PRMT R45, RZ, 0x7610, R45 ;  /* 0x00007610ff2d7816 */ /* 0x000fe2000000002d */
[-C--:B0-----:R-:W-:Y:S01]  /*0be0*/  IMAD.WIDE R28, R6, R50.reuse, c[0x0][0x170] ;  /* 0x00005c00061c7625 */ /* 0x081fe200078e0232 */
[----:B------:R-:W-:Y:S02]  /*0bf0*/  PRMT R44, RZ, 0x7610, R44 ;  /* 0x00007610ff2c7816 */ /* 0x000fe4000000002c */
[----:B------:R-:W-:Y:S01]  /*0c00*/  PRMT R35, RZ, 0x7610, R35 ;  /* 0x00007610ff237816 */ /* 0x000fe20000000023 */
[-C--:B------:R-:W-:Y:S01]  /*0c10*/  IMAD.WIDE R30, R5, R50.reuse, c[0x0][0x170] ;  /* 0x00005c00051e7625 */ /* 0x080fe200078e0232 */
[----:B------:R-:W-:Y:S01]  /*0c20*/  PRMT R34, RZ, 0x7610, R34 ;  /* 0x00007610ff227816 */ /* 0x000fe20000000022 */
[----:B------:R0:W5:Y:S02]  /*0c30*/  @P1 LDG.E.EL.U16 R45, [R28.64] ;  /* 0x000000061c2d1981 */ /* 0x000164000c2e1500 */
[----:B------:R-:W-:Y:S01]  /*0c40*/  IMAD.WIDE R32, R4, R50, c[0x0][0x170] ;  /* 0x00005c0004207625 */ /* 0x000fe200078e0232 */
[----:B------:R-:W-:Y:S01]  /*0c50*/  P2R R47, PR, RZ, 0x4 ;  /* 0x00000004ff2f7803 */ /* 0x000fe20000000000 */
[----:B------:R1:W5:Y:S02]  /*0c60*/  @P2 LDG.E.EL.U16 R35, [R26.64] ;  /* 0x000000061a232981 */ /* 0x000364000c2e1500 */
[----:B------:R-:W-:Y:S01]  /*0c70*/  IMAD.SHL.U32 R57, R57, 0x2, RZ ;  /* 0x0000000239397824 */ /* 0x000fe200078e00ff */
[----:B------:R-:W-:Y:S01]  /*0c80*/  ISETP.NE.AND P2, PT, R49, RZ, PT ;  /* 0x000000ff3100720c */ /* 0x000fe20003f45270 */
[----:B------:R0:W5:Y:S04]  /*0c90*/  @P0 LDG.E.EL.U16 R44, [R30.64] ;  /* 0x000000061e2c0981 */ /* 0x000168000c2e1500 */
[----:B------:R0:W5:Y:S04]  /*0ca0*/  @P6 LDG.E.EL.U16 R34, [R32.64] ;  /* 0x0000000620226981 */ /* 0x000168000c2e1500 */
[----:B------:R-:W-:Y:S04]  /*0cb0*/  LDS.U16 R60, [R57] ;  /* 0x00000000393c7984 */ /* 0x000fe80000000400 */
[----:B------:R-:W2:Y:S04]  /*0cc0*/  LDS.U16 R61, [R57+0x220] ;  /* 0x00022000393d7984 */ /* 0x000ea80000000400 */
[----:B-1----:R-:W-:Y:S04]  /*0cd0*/  LDS.U16 R26, [R57+0x440] ;  /* 0x00044000391a7984 */ /* 0x002fe80000000400 */
[----:B------:R-:W-:Y:S04]  /*0ce0*/  LDS.U16 R27, [R57+0x660] ;  /* 0x00066000391b7984 */ /* 0x000fe80000000400 */
[----:B------:R-:W-:Y:S04]  /*0cf0*/  LDS.U16 R54, [R57+0x880] ;  /* 0x0008800039367984 */ /* 0x000fe80000000400 */
[----:B------:R-:W-:Y:S04]  /*0d00*/  LDS.U16 R55, [R57+0xaa0] ;  /* 0x000aa00039377984 */ /* 0x000fe80000000400 */
[----:B0-----:R-:W-:Y:S04]  /*0d10*/  LDS.U16 R28, [R57+0xcc0] ;  /* 0x000cc000391c7984 */ /* 0x001fe80000000400 */
[----:B------:R-:W-:Y:S04]  /*0d20*/  LDS.U16 R29, [R57+0xee0] ;  /* 0x000ee000391d7984 */ /* 0x000fe80000000400 */
[----:B------:R-:W-:Y:S04]  /*0d30*/  LDS.U16 R30, [R57+0x1100] ;  /* 0x00110000391e7984 */ /* 0x000fe80000000400 */
[----:B------:R-:W-:Y:S04]  /*0d40*/  LDS.U16 R31, [R57+0x1320] ;  /* 0x00132000391f7984 */ /* 0x000fe80000000400 */
[----:B------:R-:W-:Y:S04]  /*0d50*/  LDS.U16 R32, [R57+0x1540] ;  /* 0x0015400039207984 */ /* 0x000fe80000000400 */
[----:B------:R-:W-:Y:S04]  /*0d60*/  LDS.U16 R33, [R57+0x1760] ;  /* 0x0017600039217984 */ /* 0x000fe80000000400 */
[----:B------:R-:W-:Y:S04]  /*0d70*/  LDS.U16 R48, [R57+0x1980] ;  /* 0x0019800039307984 */ /* 0x000fe80000000400 */
[----:B------:R-:W-:Y:S04]  /*0d80*/  LDS.U16 R49, [R57+0x1ba0] ;  /* 0x001ba00039317984 */ /* 0x000fe80000000400 */
[----:B------:R-:W-:Y:S04]  /*0d90*/  LDS.U16 R50, [R57+0x1dc0] ;  /* 0x001dc00039327984 */ /* 0x000fe80000000400 */
[----:B------:R0:W-:Y:S04]  /*0da0*/  LDS.U16 R51, [R57+0x1fe0] ;  /* 0x001fe00039337984 */ /* 0x0001e80000000400 */
[----:B0-----:R-:W0:Y:S01]  /*0db0*/  S2R R57, SR_TID.X ;  /* 0x0000000000397919 */ /* 0x001e220000002100 */
[----:B------:R-:W-:Y:S01]  /*0dc0*/  LOP3.LUT R59, R12, 0x10, RZ, 0xfc, !PT ;  /* 0x000000100c3b7812 */ /* 0x000fe200078efcff */
[----:B--2---:R-:W-:Y:S01]  /*0dd0*/  HADD2.F32 R39, -RZ, R39.H0_H0 ;  /* 0x20000027ff277230 */ /* 0x004fe20000004100 */
[----:B0-----:R-:W-:Y:S01]  /*0de0*/  LOP3.LUT R57, R57, 0xff, RZ, 0xc0, !PT ;  /* 0x000000ff39397812 */ /* 0x001fe200078ec0ff */
[----:B------:R-:W-:Y:S06]  /*0df0*/  BAR.SYNC 0x0 ;  /* 0x0000000000007b1d */ /* 0x000fec0000000000 */
[----:B------:R-:W-:Y:S04]  /*0e00*/  STS [R57.X8], R39 ;  /* 0x0000002739007388 */ /* 0x000fe80000008800 */
[----:B------:R-:W-:Y:S06]  /*0e10*/  BAR.SYNC 0x0 ;  /* 0x0000000000007b1d */ /* 0x000fec0000000000 */
[----:B------:R-:W0:Y:S04]  /*0e20*/  LDS R39, [R59.X8] ;  /* 0x000000003b277984 */ /* 0x000e280000008800 */
[----:B------:R-:W1:Y:S01]  /*0e30*/  LDS R59, [R12.X8] ;  /* 0x000000000c3b7984 */ /* 0x000e620000008800 */
[----:B------:R-:W-:-:S02]  /*0e40*/  HADD2.F32 R61, -RZ, R61.H0_H0 ;  /* 0x2000003dff3d7230 */ /* 0x000fc40000004100 */
[----:B------:R-:W-:Y:S02]  /*0e50*/  HADD2.F32 R60, -RZ, R60.H0_H0 ;  /* 0x2000003cff3c7230 */ /* 0x000fe40000004100 */
[----:B---3--:R-:W-:Y:S02]  /*0e60*/  HADD2.F32 R41, -RZ, R41.H0_H0 ;  /* 0x20000029ff297230 */ /* 0x008fe40000004100 */
[----:B----4-:R-:W-:Y:S01]  /*0e70*/  HADD2.F32 R42, -RZ, R42.H0_H0 ;  /* 0x2000002aff2a7230 */ /* 0x010fe20000004100 */
[----:B0-----:R-:W-:Y:S01]  /*0e80*/  FADD R61, R39, R61 ;  /* 0x0000003d273d7221 */ /* 0x001fe20000000000 */
[----:B-1----:R-:W-:-:S03]  /*0e90*/  FADD R57, R59, R60 ;  /* 0x0000003c3b397221 */ /* 0x002fc60000000000 */
[----:B------:R-:W-:Y:S01]  /*0ea0*/  FADD R41, R41, R61 ;  /* 0x0000003d29297221 */ /* 0x000fe20000000000 */
[----:B------:R-:W-:Y:S01]  /*0eb0*/  FADD R42, R42, R57 ;  /* 0x000000392a2a7221 */ /* 0x000fe20000000000 */
[----:B------:R-:W-:-:S04]  /*0ec0*/  IMAD.MOV.U32 R60, RZ, RZ, 0x2 ;  /* 0x00000002ff3c7424 */ /* 0x000fc800078e00ff */
[----:B------:R-:W-:Y:S01]  /*0ed0*/  F2FP.F16.F32.PACK_AB R42, R41, R42 ;  /* 0x0000002a292a723e */ /* 0x000fe200000000ff */
[----:B------:R-:W-:-:S03]  /*0ee0*/  IMAD.WIDE R40, R40, R60, c[0x0][0x178] ;  /* 0x00005e0028287625 */ /* 0x000fc600078e023c */
[----:B------:R-:W-:-:S05]  /*0ef0*/  PRMT R39, R42, 0x7610, R39 ;  /* 0x000076102a277816 */ /* 0x000fca0000000027 */
[----:B------:R0:W-:Y:S02]  /*0f00*/  @P2 STG.E.U16 [R40.64], R39 ;  /* 0x0000002728002986 */ /* 0x0001e4000c101506 */
[----:B0-----:R-:W-:Y:S01]  /*0f10*/  IMAD.WIDE R38, R38, R60, c[0x0][0x178] ;  /* 0x00005e0026267625 */ /* 0x001fe200078e023c */
[----:B------:R-:W-:Y:S02]  /*0f20*/  PRMT R41, R42, 0x7632, R41 ;  /* 0x000076322a297816 */ /* 0x000fe40000000029 */
[----:B------:R-:W-:-:S03]  /*0f30*/  LOP3.LUT R42, R12, 0x20, RZ, 0xfc, !PT ;  /* 0x000000200c2a7812 */ /* 0x000fc600078efcff */
[----:B------:R-:W-:Y:S01]  /*0f40*/  @P5 STG.E.U16 [R38.64], R41 ;  /* 0x0000002926005986 */ /* 0x000fe2000c101506 */
[----:B------:R-:W-:Y:S02]  /*0f50*/  ISETP.NE.AND P5, PT, R52, RZ, PT ;  /* 0x000000ff3400720c */ /* 0x000fe40003fa5270 */
[----:B------:R-:W-:Y:S01]  /*0f60*/  LOP3.LUT R52, R12, 0x30, RZ, 0xfc, !PT ;  /* 0x000000300c347812 */ /* 0x000fe200078efcff */
[----:B------:R-:W0:Y:S05]  /*0f70*/  LDS R42, [R42.X8] ;  /* 0x000000002a2a7984 */ /* 0x000e2a0000008800 */
[----:B------:R-:W1:Y:S01]  /*0f80*/  LDS R52, [R52.X8] ;  /* 0x0000000034347984 */ /* 0x000e620000008800 */
[----:B------:R-:W-:Y:S01]  /*0f90*/  ISETP.NE.AND P2, PT, R53, RZ, PT ;  /* 0x000000ff3500720c */ /* 0x000fe20003f45270 */
[----:B------:R-:W-:-:S02]  /*0fa0*/  HADD2.F32 R53, -RZ, R26.H0_H0 ;  /* 0x2000001aff357230 */ /* 0x000fc40000004100 */
[----:B------:R-:W-:Y:S02]  /*0fb0*/  HADD2.F32 R57, -RZ, R27.H0_H0 ;  /* 0x2000001bff397230 */ /* 0x000fe40000004100 */
[----:B------:R-:W-:Y:S02]  /*0fc0*/  HADD2.F32 R36, -RZ, R36.H0_H0 ;  /* 0x20000024ff247230 */ /* 0x000fe40000004100 */
[----:B------:R-:W-:Y:S01]  /*0fd0*/  HADD2.F32 R37, -RZ, R37.H0_H0 ;  /* 0x20000025ff257230 */ /* 0x000fe20000004100 */
[----:B0-----:R-:W-:Y:S01]  /*0fe0*/  FADD R27, R42, R53 ;  /* 0x000000352a1b7221 */ /* 0x001fe20000000000 */
[----:B-1----:R-:W-:-:S03]  /*0ff0*/  FADD R26, R52, R57 ;  /* 0x00000039341a7221 */ /* 0x002fc60000000000 */
[----:B------:R-:W-:Y:S01]  /*1000*/  FADD R27, R36, R27 ;  /* 0x0000001b241b7221 */ /* 0x000fe20000000000 */
[----:B------:R-:W-:-:S05]  /*1010*/  FADD R26, R37, R26 ;  /* 0x0000001a251a7221 */ /* 0x000fca0000000000 */
[----:B------:R-:W-:Y:S01]  /*1020*/  F2FP.F16.F32.PACK_AB R36, R26, R27 ;  /* 0x0000001b1a24723e */ /* 0x000fe200000000ff */
[----:B------:R-:W-:-:S03]  /*1030*/  IMAD.WIDE R26, R25, R60, c[0x0][0x178] ;  /* 0x00005e00191a7625 */ /* 0x000fc600078e023c */
[----:B------:R-:W-:Y:S02]  /*1040*/  PRMT R37, R36, 0x7632, R37 ;  /* 0x0000763224257816 */ /* 0x000fe40000000025 */
[----:B------:R0:W-:Y:S02]  /*1050*/  @P3 STG.E.U16 [R26.64], R36 ;  /* 0x000000241a003986 */ /* 0x0001e4000c101506 */
[----:B0-----:R-:W-:Y:S01]  /*1060*/  IMAD.WIDE R26, R14, R60, c[0x0][0x178] ;  /* 0x00005e000e1a7625 */ /* 0x001fe200078e023c */
[----:B------:R-:W-:-:S04]  /*1070*/  LOP3.LUT R14, R12, 0x50, RZ, 0xfc, !PT ;  /* 0x000000500c0e7812 */ /* 0x000fc800078efcff */
[----:B------:R-:W-:Y:S01]  /*1080*/  @P4 STG.E.U16 [R26.64], R37 ;  /* 0x000000251a004986 */ /* 0x000fe2000c101506 */
[----:B------:R-:W-:Y:S02]  /*1090*/  ISETP.NE.AND P4, PT, R11, RZ, PT ;  /* 0x000000ff0b00720c */ /* 0x000fe40003f85270 */
[----:B------:R-:W-:Y:S01]  /*10a0*/  LOP3.LUT R11, R12, 0x40, RZ, 0xfc, !PT ;  /* 0x000000400c0b7812 */ /* 0x000fe200078efcff */
[----:B------:R-:W0:Y:S05]  /*10b0*/  LDS R14, [R14.X8] ;  /* 0x000000000e0e7984 */ /* 0x000e2a0000008800 */
[----:B------:R-:W1:Y:S01]  /*10c0*/  LDS R11, [R11.X8] ;  /* 0x000000000b0b7984 */ /* 0x000e620000008800 */
[----:B------:R-:W-:-:S02]  /*10d0*/  HADD2.F32 R54, -RZ, R54.H0_H0 ;  /* 0x20000036ff367230 */ /* 0x000fc40000004100 */
[----:B------:R-:W-:Y:S02]  /*10e0*/  HADD2.F32 R55, -RZ, R55.H0_H0 ;  /* 0x20000037ff377230 */ /* 0x000fe40000004100 */
[----:B-----5:R-:W-:Y:S02]  /*10f0*/  HADD2.F32 R24, -RZ, R24.H0_H0 ;  /* 0x20000018ff187230 */ /* 0x020fe40000004100 */
        /* <DEDUP_REMOVED lines=8> */
[----:B------:R-:W-:-:S03]  /*1180*/  LOP3.LUT R11, R12, 0x70, RZ, 0xfc, !PT ;  /* 0x000000700c0b7812 */ /* 0x000fc600078efcff */
[----:B------:R0:W-:Y:S04]  /*1190*/  @P2 STG.E.U16 [R24.64], R27 ;  /* 0x0000001b18002986 */ /* 0x0001e8000c101506 */
[----:B------:R-:W1:Y:S01]  /*11a0*/  LDS R11, [R11.X8] ;  /* 0x000000000b0b7984 */ /* 0x000e620000008800 */
[----:B0-----:R-:W-:Y:S02]  /*11b0*/  PRMT R25, R9, 0x7632, R25 ;  /* 0x0000763209197816 */ /* 0x001fe40000000019 */
[----:B------:R-:W-:-:S06]  /*11c0*/  LOP3.LUT R9, R12, 0x60, RZ, 0xfc, !PT ;  /* 0x000000600c097812 */ /* 0x000fcc00078efcff */
[----:B------:R-:W0:Y:S01]  /*11d0*/  LDS R9, [R9.X8] ;  /* 0x0000000009097984 */ /* 0x000e220000008800 */
[----:B------:R-:W-:-:S04]  /*11e0*/  IMAD.WIDE R22, R23, R60, c[0x0][0x178] ;  /* 0x00005e0017167625 */ /* 0x000fc800078e023c */
[----:B------:R-:W-:Y:S02]  /*11f0*/  HADD2.F32 R14, -RZ, R28.H0_H0 ;  /* 0x2000001cff0e7230 */ /* 0x000fe40000004100 */
[----:B------:R-:W-:Y:S01]  /*1200*/  HADD2.F32 R26, -RZ, R29.H0_H0 ;  /* 0x2000001dff1a7230 */ /* 0x000fe20000004100 */
[----:B------:R2:W-:Y:S01]  /*1210*/  @P5 STG.E.U16 [R22.64], R25 ;  /* 0x0000001916005986 */ /* 0x0005e2000c101506 */
[----:B------:R-:W-:Y:S01]  /*1220*/  ISETP.NE.AND P5, PT, R21, RZ, PT ;  /* 0x000000ff1500720c */ /* 0x000fe20003fa5270 */
[----:B------:R-:W-:Y:S02]  /*1230*/  HADD2.F32 R19, -RZ, R19.H0_H0 ;  /* 0x20000013ff137230 */ /* 0x000fe40000004100 */
[----:B------:R-:W-:Y:S01]  /*1240*/  HADD2.F32 R20, -RZ, R20.H0_H0 ;  /* 0x20000014ff147230 */ /* 0x000fe20000004100 */
[----:B-1----:R-:W-:-:S04]  /*1250*/  FADD R21, R11, R26 ;  /* 0x0000001a0b157221 */ /* 0x002fc80000000000 */
[----:B------:R-:W-:Y:S01]  /*1260*/  FADD R21, R20, R21 ;  /* 0x0000001514157221 */ /* 0x000fe20000000000 */
[----:B------:R-:W-:-:S06]  /*1270*/  LOP3.LUT R11, R12, 0x80, RZ, 0xfc, !PT ;  /* 0x000000800c0b7812 */ /* 0x000fcc00078efcff */
[----:B------:R-:W1:Y:S01]  /*1280*/  LDS R11, [R11.X8] ;  /* 0x000000000b0b7984 */ /* 0x000e620000008800 */
[----:B0-----:R-:W-:-:S04]  /*1290*/  FADD R14, R9, R14 ;  /* 0x0000000e090e7221 */ /* 0x001fc80000000000 */
[----:B------:R-:W-:-:S05]  /*12a0*/  FADD R14, R19, R14 ;  /* 0x0000000e130e7221 */ /* 0x000fca0000000000 */
[----:B------:R-:W-:Y:S01]  /*12b0*/  F2FP.F16.F32.PACK_AB R14, R21, R14 ;  /* 0x0000000e150e723e */ /* 0x000fe200000000ff */
[----:B------:R-:W-:Y:S01]  /*12c0*/  IMAD.WIDE R20, R17, R60, c[0x0][0x178] ;  /* 0x00005e0011147625 */ /* 0x000fe200078e023c */
[----:B------:R-:W-:-:S06]  /*12d0*/  LOP3.LUT R17, R12, 0x90, RZ, 0xfc, !PT ;  /* 0x000000900c117812 */ /* 0x000fcc00078efcff */
[----:B------:R-:W0:Y:S01]  /*12e0*/  LDS R17, [R17.X8] ;  /* 0x0000000011117984 */ /* 0x000e220000008800 */
[----:B------:R-:W-:Y:S02]  /*12f0*/  ISETP.NE.AND P3, PT, R58, RZ, PT ;  /* 0x000000ff3a00720c */ /* 0x000fe40003f65270 */
[----:B------:R-:W-:Y:S01]  /*1300*/  PRMT R9, R14, 0x7610, R9 ;  /* 0x000076100e097816 */ /* 0x000fe20000000009 */
[----:B--2---:R-:W-:Y:S02]  /*1310*/  HADD2.F32 R22, -RZ, R31.H0_H0 ;  /* 0x2000001fff167230 */ /* 0x004fe40000004100 */
[----:B------:R-:W-:Y:S02]  /*1320*/  HADD2.F32 R15, -RZ, R15.H0_H0 ;  /* 0x2000000fff0f7230 */ /* 0x000fe40000004100 */
[----:B------:R-:W-:-:S06]  /*1330*/  HADD2.F32 R16, -RZ, R16.H0_H0 ;  /* 0x20000010ff107230 */ /* 0x000fcc0000004100 */
[----:B------:R2:W-:Y:S02]  /*1340*/  @P3 STG.E.U16 [R20.64], R9 ;  /* 0x0000000914003986 */ /* 0x0005e4000c101506 */
[----:B--2---:R-:W-:Y:S01]  /*1350*/  PRMT R21, R14, 0x7632, R21 ;  /* 0x000076320e157816 */ /* 0x004fe20000000015 */
[----:B------:R-:W-:-:S05]  /*1360*/  HADD2.F32 R14, -RZ, R30.H0_H0 ;  /* 0x2000001eff0e7230 */ /* 0x000fca0000004100 */
[----:B-1----:R-:W-:-:S04]  /*1370*/  FADD R14, R11, R14 ;  /* 0x0000000e0b0e7221 */ /* 0x002fc80000000000 */
[----:B------:R-:W-:Y:S01]  /*1380*/  FADD R14, R15, R14 ;  /* 0x0000000e0f0e7221 */ /* 0x000fe20000000000 */
[----:B0-----:R-:W-:-:S04]  /*1390*/  FADD R9, R17, R22 ;  /* 0x0000001611097221 */ /* 0x001fc80000000000 */
[----:B------:R-:W-:Y:S01]  /*13a0*/  FADD R9, R16, R9 ;  /* 0x0000000910097221 */ /* 0x000fe20000000000 */
[----:B------:R-:W-:-:S04]  /*13b0*/  LOP3.LUT R11, R12, 0xb0, RZ, 0xfc, !PT ;  /* 0x000000b00c0b7812 */ /* 0x000fc800078efcff */
[----:B------:R-:W-:Y:S01]  /*13c0*/  F2FP.F16.F32.PACK_AB R9, R9, R14 ;  /* 0x0000000e0909723e */ /* 0x000fe200000000ff */
[-C--:B------:R-:W-:Y:S01]  /*13d0*/  IMAD.WIDE R14, R0, R60.reuse, c[0x0][0x178] ;  /* 0x00005e00000e7625 */ /* 0x080fe200078e023c */
[C---:B------:R-:W-:Y:S01]  /*13e0*/  LOP3.LUT R0, R12.reuse, 0xa0, RZ, 0xfc, !PT ;  /* 0x000000a00c007812 */ /* 0x040fe200078efcff */
[----:B------:R-:W-:Y:S01]  /*13f0*/  LDS R11, [R11.X8] ;  /* 0x000000000b0b7984 */ /* 0x000fe20000008800 */
[----:B------:R-:W-:Y:S01]  /*1400*/  LOP3.LUT R17, R12, 0xd0, RZ, 0xfc, !PT ;  /* 0x000000d00c117812 */ /* 0x000fe200078efcff */
[----:B------:R-:W-:Y:S01]  /*1410*/  IMAD.WIDE R18, R18, R60, c[0x0][0x178] ;  /* 0x00005e0012127625 */ /* 0x000fe200078e023c */
[C---:B------:R-:W-:Y:S02]  /*1420*/  LOP3.LUT R16, R12.reuse, 0xc0, RZ, 0xfc, !PT ;  /* 0x000000c00c107812 */ /* 0x040fe400078efcff */
[----:B------:R-:W0:Y:S04]  /*1430*/  LDS R0, [R0.X8] ;  /* 0x0000000000007984 */ /* 0x000e280000008800 */
[----:B------:R1:W-:Y:S04]  /*1440*/  @P4 STG.E.U16 [R18.64], R21 ;  /* 0x0000001512004986 */ /* 0x0003e8000c101506 */
[----:B------:R-:W2:Y:S04]  /*1450*/  LDS R17, [R17.X8] ;  /* 0x0000000011117984 */ /* 0x000ea80000008800 */
[----:B------:R-:W3:Y:S01]  /*1460*/  LDS R16, [R16.X8] ;  /* 0x0000000010107984 */ /* 0x000ee20000008800 */
[----:B-1----:R-:W-:-:S02]  /*1470*/  LOP3.LUT R18, R12, 0xe0, RZ, 0xfc, !PT ;  /* 0x000000e00c127812 */ /* 0x002fc400078efcff */
[----:B------:R-:W-:-:S03]  /*1480*/  LOP3.LUT R12, R12, 0xf0, RZ, 0xfc, !PT ;  /* 0x000000f00c0c7812 */ /* 0x000fc600078efcff */
[----:B------:R-:W1:Y:S04]  /*1490*/  LDS R19, [R18.X8] ;  /* 0x0000000012137984 */ /* 0x000e680000008800 */
[----:B------:R-:W4:Y:S04]  /*14a0*/  LDS R12, [R12.X8] ;  /* 0x000000000c0c7984 */ /* 0x000f280000008800 */
[----:B------:R5:W-:Y:S01]  /*14b0*/  @P5 STG.E.U16 [R14.64], R9 ;  /* 0x000000090e005986 */ /* 0x000be2000c101506 */
[----:B------:R-:W-:Y:S02]  /*14c0*/  HADD2.F32 R13, -RZ, R13.H0_H0 ;  /* 0x2000000dff0d7230 */ /* 0x000fe40000004100 */
[----:B------:R-:W-:-:S02]  /*14d0*/  HADD2.F32 R10, -RZ, R10.H0_H0 ;  /* 0x2000000aff0a7230 */ /* 0x000fc40000004100 */
[----:B-----5:R-:W-:Y:S02]  /*14e0*/  HADD2.F32 R15, -RZ, R32.H0_H0 ;  /* 0x20000020ff0f7230 */ /* 0x020fe40000004100 */
[----:B------:R-:W-:-:S03]  /*14f0*/  HADD2.F32 R14, -RZ, R33.H0_H0 ;  /* 0x20000021ff0e7230 */ /* 0x000fc60000004100 */
[----:B0-----:R-:W-:Y:S02]  /*1500*/  FADD R15, R0, R15 ;  /* 0x0000000f000f7221 */ /* 0x001fe40000000000 */
[----:B------:R-:W-:Y:S01]  /*1510*/  FADD R0, R11, R14 ;  /* 0x0000000e0b007221 */ /* 0x000fe20000000000 */
[----:B------:R-:W-:Y:S02]  /*1520*/  HADD2.F32 R14, -RZ, R49.H0_H0 ;  /* 0x20000031ff0e7230 */ /* 0x000fe40000004100 */
[----:B------:R-:W-:Y:S01]  /*1530*/  HADD2.F32 R11, -RZ, R48.H0_H0 ;  /* 0x20000030ff0b7230 */ /* 0x000fe20000004100 */
[----:B------:R-:W-:Y:S01]  /*1540*/  ISETP.NE.AND P5, PT, R56, RZ, PT ;  /* 0x000000ff3800720c */ /* 0x000fe20003fa5270 */
[----:B------:R-:W-:Y:S01]  /*1550*/  FADD R13, R13, R0 ;  /* 0x000000000d0d7221 */ /* 0x000fe20000000000 */
[----:B------:R-:W-:Y:S01]  /*1560*/  HADD2.F32 R45, -RZ, R45.H0_H0 ;  /* 0x2000002dff2d7230 */ /* 0x000fe20000004100 */
[----:B------:R-:W-:Y:S01]  /*1570*/  ISETP.NE.AND P4, PT, R43, RZ, PT ;  /* 0x000000ff2b00720c */ /* 0x000fe20003f85270 */
[----:B------:R-:W-:Y:S01]  /*1580*/  FADD R10, R10, R15 ;  /* 0x0000000f0a0a7221 */ /* 0x000fe20000000000 */
[----:B--2---:R-:W-:Y:S01]  /*1590*/  FADD R0, R17, R14 ;  /* 0x0000000e11007221 */ /* 0x004fe20000000000 */
[----:B------:R-:W-:Y:S01]  /*15a0*/  HADD2.F32 R35, -RZ, R35.H0_H0 ;  /* 0x20000023ff237230 */ /* 0x000fe20000004100 */
[----:B---3--:R-:W-:Y:S01]  /*15b0*/  FADD R16, R16, R11 ;  /* 0x0000000b10107221 */ /* 0x008fe20000000000 */
[----:B------:R-:W-:-:S02]  /*15c0*/  HADD2.F32 R50, -RZ, R50.H0_H0 ;  /* 0x20000032ff327230 */ /* 0x000fc40000004100 */
[----:B------:R-:W-:Y:S01]  /*15d0*/  HADD2.F32 R51, -RZ, R51.H0_H0 ;  /* 0x20000033ff337230 */ /* 0x000fe20000004100 */
[----:B------:R-:W-:Y:S01]  /*15e0*/  ISETP.NE.AND P3, PT, R46, RZ, PT ;  /* 0x000000ff2e00720c */ /* 0x000fe20003f65270 */
[----:B------:R-:W-:Y:S01]  /*15f0*/  FADD R45, R45, R0 ;  /* 0x000000002d2d7221 */ /* 0x000fe20000000000 */
[----:B------:R-:W-:Y:S01]  /*1600*/  ISETP.NE.AND P2, PT, R47, RZ, PT ;  /* 0x000000ff2f00720c */ /* 0x000fe20003f45270 */
[----:B------:R-:W-:Y:S01]  /*1610*/  HADD2.F32 R44, -RZ, R44.H0_H0 ;  /* 0x2000002cff2c7230 */ /* 0x000fe20000004100 */
[----:B------:R-:W-:Y:S01]  /*1620*/  FADD R16, R35, R16 ;  /* 0x0000001023107221 */ /* 0x000fe20000000000 */
[----:B------:R-:W-:Y:S01]  /*1630*/  HADD2.F32 R34, -RZ, R34.H0_H0 ;  /* 0x20000022ff227230 */ /* 0x000fe20000004100 */
[----:B------:R-:W-:Y:S01]  /*1640*/  F2FP.F16.F32.PACK_AB R0, R13, R10 ;  /* 0x0000000a0d00723e */ /* 0x000fe200000000ff */
[----:B-1----:R-:W-:Y:S01]  /*1650*/  FADD R19, R50, R19 ;  /* 0x0000001332137221 */ /* 0x002fe20000000000 */
[----:B----4-:R-:W-:Y:S01]  /*1660*/  FADD R51, R51, R12 ;  /* 0x0000000c33337221 */ /* 0x010fe20000000000 */
[----:B------:R-:W-:Y:S01]  /*1670*/  IMAD.WIDE R10, R2, R60, c[0x0][0x178] ;  /* 0x00005e00020a7625 */ /* 0x000fe200078e023c */
[----:B------:R-:W-:Y:S01]  /*1680*/  PRMT R9, R9, 0x7632, R9 ;  /* 0x0000763209097816 */ /* 0x000fe20000000009 */
[----:B------:R-:W-:-:S02]  /*1690*/  FADD R19, R44, R19 ;  /* 0x000000132c137221 */ /* 0x000fc40000000000 */
[----:B------:R-:W-:Y:S01]  /*16a0*/  IMAD.WIDE R12, R7, R60, c[0x0][0x178] ;  /* 0x00005e00070c7625 */ /* 0x000fe200078e023c */
[----:B------:R-:W-:Y:S01]  /*16b0*/  FADD R34, R34, R51 ;  /* 0x0000003322227221 */ /* 0x000fe20000000000 */
[----:B------:R-:W-:Y:S01]  /*16c0*/  F2FP.F16.F32.PACK_AB R16, R45, R16 ;  /* 0x000000102d10723e */ /* 0x000fe200000000ff */
[----:B------:R0:W-:Y:S01]  /*16d0*/  @P5 STG.E.U16 [R10.64], R9 ;  /* 0x000000090a005986 */ /* 0x0001e2000c101506 */
[----:B------:R-:W-:-:S03]  /*16e0*/  IMAD.WIDE R2, R3, R60, c[0x0][0x178] ;  /* 0x00005e0003027625 */ /* 0x000fc600078e023c */
[----:B------:R1:W-:Y:S01]  /*16f0*/  @P4 STG.E.U16 [R12.64], R0 ;  /* 0x000000000c004986 */ /* 0x0003e2000c101506 */
[----:B------:R-:W-:Y:S01]  /*1700*/  IMAD.WIDE R6, R6, R60, c[0x0][0x178] ;  /* 0x00005e0006067625 */ /* 0x000fe200078e023c */
[----:B------:R-:W-:-:S03]  /*1710*/  F2FP.F16.F32.PACK_AB R19, R34, R19 ;  /* 0x000000132213723e */ /* 0x000fc600000000ff */
[----:B------:R-:W-:Y:S01]  /*1720*/  IMAD.WIDE R14, R5, R60, c[0x0][0x178] ;  /* 0x00005e00050e7625 */ /* 0x000fe200078e023c */
[----:B0-----:R-:W-:-:S03]  /*1730*/  PRMT R11, R0, 0x7632, R11 ;  /* 0x00007632000b7816 */ /* 0x001fc6000000000b */
[----:B------:R-:W-:Y:S01]  /*1740*/  IMAD.WIDE R8, R8, R60, c[0x0][0x178] ;  /* 0x00005e0008087625 */ /* 0x000fe200078e023c */
[----:B-1----:R-:W-:-:S04]  /*1750*/  PRMT R13, R16, 0x7632, R13 ;  /* 0x00007632100d7816 */ /* 0x002fc8000000000d */
[----:B------:R0:W-:Y:S04]  /*1760*/  @P3 STG.E.U16 [R8.64], R11 ;  /* 0x0000000b08003986 */ /* 0x0001e8000c101506 */
[----:B------:R0:W-:Y:S04]  /*1770*/  @P2 STG.E.U16 [R2.64], R16 ;  /* 0x0000001002002986 */ /* 0x0001e8000c101506 */
[----:B------:R0:W-:Y:S01]  /*1780*/  @P1 STG.E.U16 [R6.64], R13 ;  /* 0x0000000d06001986 */ /* 0x0001e2000c101506 */
[----:B------:R-:W-:-:S03]  /*1790*/  IMAD.WIDE R4, R4, R60, c[0x0][0x178] ;  /* 0x00005e0004047625 */ /* 0x000fc600078e023c */
[----:B------:R0:W-:Y:S01]  /*17a0*/  @P0 STG.E.U16 [R14.64], R19 ;  /* 0x000000130e000986 */ /* 0x0001e2000c101506 */
[----:B------:R-:W-:Y:S05]  /*17b0*/  @!P6 EXIT ;  /* 0x000000000000e94d */ /* 0x000fea0003800000 */
[----:B0-----:R-:W-:-:S05]  /*17c0*/  PRMT R2, R19, 0x7632, R2 ;  /* 0x0000763213027816 */ /* 0x001fca0000000002 */
[----:B------:R-:W-:Y:S01]  /*17d0*/  STG.E.U16 [R4.64], R2 ;  /* 0x0000000204007986 */ /* 0x000fe2000c101506 */
[----:B------:R-:W-:Y:S05]  /*17e0*/  EXIT ;  /* 0x000000000000794d */ /* 0x000fea0003800000 */
.L_x_0:
[----:B------:R-:W-:-:S00]  /*17f0*/  BRA `(.L_x_0) ;  /* 0xfffffff000007947 */ /* 0x000fc0000383ffff */
[----:B------:R-:W-:-:S00]  /*1800*/  NOP ;  /* 0x0000000000007918 */ /* 0x000fc00000000000 */
[----:B------:R-:W-:-:S00]  /*1810*/  NOP ;  /* 0x0000000000007918 */ /* 0x000fc00000000000 */
[----:B------:R-:W-:-:S00]  /*1820*/  NOP ;  /* 0x0000000000007918 */ /* 0x000fc00000000000 */
[----:B------:R-:W-:-:S00]  /*1830*/  NOP ;  /* 0x0000000000007918 */ /* 0x000fc00000000000 */
[----:B------:R-:W-:-:S00]  /*1840*/  NOP ;  /* 0x0000000000007918 */ /* 0x000fc00000000000 */
[----:B------:R-:W-:-:S00]  /*1850*/  NOP ;  /* 0x0000000000007918 */ /* 0x000fc00000000000 */
[----:B------:R-:W-:-:S00]  /*1860*/  NOP ;  /* 0x0000000000007918 */ /* 0x000fc00000000000 */
[----:B------:R-:W-:-:S00]  /*1870*/  NOP ;  /* 0x0000000000007918 */ /* 0x000fc00000000000 */
.L_x_1:


//--------------------- .nv.shared.triton__0d1d2d3d456de7 --------------------------
	.section	.nv.shared.triton__0d1d2d3d456de7,"aw",@nobits
	.align	16
